//
// Generated by NVIDIA NVVM Compiler
//
// Compiler Build ID: CL-36424714
// Cuda compilation tools, release 13.0, V13.0.88
// Based on NVVM 20.0.0
//

.version 9.0
.target sm_100
.address_size 64

	// .globl	_Z24matrix_conv_naive_kernelPKfS0_Pfiiii

.visible .entry _Z24matrix_conv_naive_kernelPKfS0_Pfiiii(
	.param .u64 .ptr .align 1 _Z24matrix_conv_naive_kernelPKfS0_Pfiiii_param_0,
	.param .u64 .ptr .align 1 _Z24matrix_conv_naive_kernelPKfS0_Pfiiii_param_1,
	.param .u64 .ptr .align 1 _Z24matrix_conv_naive_kernelPKfS0_Pfiiii_param_2,
	.param .u32 _Z24matrix_conv_naive_kernelPKfS0_Pfiiii_param_3,
	.param .u32 _Z24matrix_conv_naive_kernelPKfS0_Pfiiii_param_4,
	.param .u32 _Z24matrix_conv_naive_kernelPKfS0_Pfiiii_param_5,
	.param .u32 _Z24matrix_conv_naive_kernelPKfS0_Pfiiii_param_6
)
{
	.reg .pred 	%p<92>;
	.reg .b32 	%r<72>;
	.reg .b32 	%f<101>;
	.reg .b64 	%rd<40>;

	ld.param.u64 	%rd9, [_Z24matrix_conv_naive_kernelPKfS0_Pfiiii_param_0];
	ld.param.u64 	%rd10, [_Z24matrix_conv_naive_kernelPKfS0_Pfiiii_param_1];
	ld.param.u64 	%rd8, [_Z24matrix_conv_naive_kernelPKfS0_Pfiiii_param_2];
	ld.param.u32 	%r28, [_Z24matrix_conv_naive_kernelPKfS0_Pfiiii_param_3];
	ld.param.u32 	%r25, [_Z24matrix_conv_naive_kernelPKfS0_Pfiiii_param_4];
	ld.param.u32 	%r26, [_Z24matrix_conv_naive_kernelPKfS0_Pfiiii_param_5];
	ld.param.u32 	%r27, [_Z24matrix_conv_naive_kernelPKfS0_Pfiiii_param_6];
	cvta.to.global.u64 	%rd1, %rd10;
	cvta.to.global.u64 	%rd2, %rd9;
	mov.u32 	%r29, %ctaid.y;
	mov.u32 	%r30, %ntid.y;
	mov.u32 	%r31, %tid.y;
	mad.lo.s32 	%r32, %r29, %r30, %r31;
	mov.u32 	%r33, %ctaid.x;
	mov.u32 	%r34, %ntid.x;
	mov.u32 	%r35, %tid.x;
	mad.lo.s32 	%r2, %r33, %r34, %r35;
	setp.ge.s32 	%p2, %r2, %r25;
	setp.ge.s32 	%p3, %r32, %r28;
	or.pred  	%p4, %p2, %p3;
	mov.f32 	%f79, 0f00000000;
	@%p4 bra 	$L__BB0_46;
	setp.lt.s32 	%p5, %r26, 1;
	@%p5 bra 	$L__BB0_45;
	setp.lt.s32 	%p6, %r27, 1;
	shr.u32 	%r36, %r27, 31;
	add.s32 	%r37, %r27, %r36;
	shr.s32 	%r38, %r37, 1;
	sub.s32 	%r3, %r2, %r38;
	@%p6 bra 	$L__BB0_45;
	and.b32  	%r4, %r27, 7;
	and.b32  	%r5, %r27, 3;
	and.b32  	%r6, %r27, 2147483640;
	and.b32  	%r7, %r27, 1;
	shr.u32 	%r40, %r26, 31;
	add.s32 	%r41, %r26, %r40;
	shr.s32 	%r42, %r41, 1;
	sub.s32 	%r8, %r32, %r42;
	mov.f32 	%f79, 0f00000000;
	mov.b32 	%r67, 0;
$L__BB0_4:
	setp.lt.u32 	%p7, %r27, 8;
	add.s32 	%r44, %r8, %r67;
	setp.gt.s32 	%p8, %r44, -1;
	setp.lt.s32 	%p9, %r44, %r28;
	and.pred  	%p1, %p8, %p9;
	mul.lo.s32 	%r10, %r44, %r25;
	mul.lo.s32 	%r11, %r67, %r26;
	mov.b32 	%r70, 0;
	@%p7 bra 	$L__BB0_23;
	mov.b32 	%r68, 0;
	cvt.u64.u32 	%rd14, %r11;
$L__BB0_6:
	.pragma "nounroll";
	add.s32 	%r13, %r3, %r68;
	setp.gt.s32 	%p10, %r13, -1;
	setp.lt.s32 	%p11, %r13, %r25;
	and.pred  	%p12, %p10, %p11;
	and.pred  	%p13, %p1, %p12;
	add.s32 	%r46, %r13, %r10;
	mul.wide.s32 	%rd11, %r46, 4;
	add.s64 	%rd3, %rd2, %rd11;
	not.pred 	%p14, %p13;
	@%p14 bra 	$L__BB0_8;
	ld.global.f32 	%f44, [%rd3];
	add.s32 	%r47, %r68, %r11;
	mul.wide.u32 	%rd12, %r47, 4;
	add.s64 	%rd13, %rd1, %rd12;
	ld.global.f32 	%f45, [%rd13];
	fma.rn.f32 	%f79, %f44, %f45, %f79;
$L__BB0_8:
	add.s32 	%r48, %r13, 1;
	setp.gt.s32 	%p15, %r48, -1;
	setp.lt.s32 	%p16, %r48, %r25;
	and.pred  	%p17, %p15, %p16;
	and.pred  	%p18, %p1, %p17;
	cvt.u64.u32 	%rd15, %r68;
	add.s64 	%rd16, %rd15, %rd14;
	shl.b64 	%rd17, %rd16, 2;
	add.s64 	%rd4, %rd1, %rd17;
	not.pred 	%p19, %p18;
	@%p19 bra 	$L__BB0_10;
	ld.global.f32 	%f46, [%rd3+4];
	ld.global.f32 	%f47, [%rd4+4];
	fma.rn.f32 	%f79, %f46, %f47, %f79;
$L__BB0_10:
	add.s32 	%r49, %r13, 2;
	setp.gt.s32 	%p20, %r49, -1;
	setp.lt.s32 	%p21, %r49, %r25;
	and.pred  	%p22, %p20, %p21;
	and.pred  	%p23, %p1, %p22;
	not.pred 	%p24, %p23;
	@%p24 bra 	$L__BB0_12;
	ld.global.f32 	%f48, [%rd3+8];
	ld.global.f32 	%f49, [%rd4+8];
	fma.rn.f32 	%f79, %f48, %f49, %f79;
$L__BB0_12:
	add.s32 	%r50, %r13, 3;
	setp.gt.s32 	%p25, %r50, -1;
	setp.lt.s32 	%p26, %r50, %r25;
	and.pred  	%p27, %p25, %p26;
	and.pred  	%p28, %p1, %p27;
	not.pred 	%p29, %p28;
	@%p29 bra 	$L__BB0_14;
	ld.global.f32 	%f50, [%rd3+12];
	ld.global.f32 	%f51, [%rd4+12];
	fma.rn.f32 	%f79, %f50, %f51, %f79;
$L__BB0_14:
	add.s32 	%r51, %r13, 4;
	setp.gt.s32 	%p30, %r51, -1;
	setp.lt.s32 	%p31, %r51, %r25;
	and.pred  	%p32, %p30, %p31;
	and.pred  	%p33, %p1, %p32;
	not.pred 	%p34, %p33;
	@%p34 bra 	$L__BB0_16;
	ld.global.f32 	%f52, [%rd3+16];
	ld.global.f32 	%f53, [%rd4+16];
	fma.rn.f32 	%f79, %f52, %f53, %f79;
$L__BB0_16:
	add.s32 	%r52, %r13, 5;
	setp.gt.s32 	%p35, %r52, -1;
	setp.lt.s32 	%p36, %r52, %r25;
	and.pred  	%p37, %p35, %p36;
	and.pred  	%p38, %p1, %p37;
	not.pred 	%p39, %p38;
	@%p39 bra 	$L__BB0_18;
	ld.global.f32 	%f54, [%rd3+20];
	ld.global.f32 	%f55, [%rd4+20];
	fma.rn.f32 	%f79, %f54, %f55, %f79;
$L__BB0_18:
	add.s32 	%r53, %r13, 6;
	setp.gt.s32 	%p40, %r53, -1;
	setp.lt.s32 	%p41, %r53, %r25;
	and.pred  	%p42, %p40, %p41;
	and.pred  	%p43, %p1, %p42;
	not.pred 	%p44, %p43;
	@%p44 bra 	$L__BB0_20;
	ld.global.f32 	%f56, [%rd3+24];
	ld.global.f32 	%f57, [%rd4+24];
	fma.rn.f32 	%f79, %f56, %f57, %f79;
$L__BB0_20:
	add.s32 	%r54, %r13, 7;
	setp.gt.s32 	%p45, %r54, -1;
	setp.lt.s32 	%p46, %r54, %r25;
	and.pred  	%p47, %p45, %p46;
	and.pred  	%p48, %p1, %p47;
	not.pred 	%p49, %p48;
	@%p49 bra 	$L__BB0_22;
	ld.global.f32 	%f58, [%rd3+28];
	ld.global.f32 	%f59, [%rd4+28];
	fma.rn.f32 	%f79, %f58, %f59, %f79;
$L__BB0_22:
	add.s32 	%r68, %r68, 8;
	setp.ne.s32 	%p50, %r68, %r6;
	mov.u32 	%r70, %r6;
	@%p50 bra 	$L__BB0_6;
$L__BB0_23:
	setp.eq.s32 	%p51, %r4, 0;
	@%p51 bra 	$L__BB0_44;
	add.s32 	%r55, %r4, -1;
	setp.lt.u32 	%p52, %r55, 3;
	@%p52 bra 	$L__BB0_34;
	add.s32 	%r16, %r3, %r70;
	setp.gt.s32 	%p53, %r16, -1;
	setp.lt.s32 	%p54, %r16, %r25;
	and.pred  	%p55, %p53, %p54;
	and.pred  	%p56, %p1, %p55;
	add.s32 	%r56, %r16, %r10;
	mul.wide.s32 	%rd18, %r56, 4;
	add.s64 	%rd5, %rd2, %rd18;
	not.pred 	%p57, %p56;
	@%p57 bra 	$L__BB0_27;
	ld.global.f32 	%f61, [%rd5];
	add.s32 	%r57, %r70, %r11;
	mul.wide.u32 	%rd19, %r57, 4;
	add.s64 	%rd20, %rd1, %rd19;
	ld.global.f32 	%f62, [%rd20];
	fma.rn.f32 	%f79, %f61, %f62, %f79;
$L__BB0_27:
	add.s32 	%r58, %r16, 1;
	setp.gt.s32 	%p58, %r58, -1;
	setp.lt.s32 	%p59, %r58, %r25;
	and.pred  	%p60, %p58, %p59;
	and.pred  	%p61, %p1, %p60;
	cvt.u64.u32 	%rd21, %r11;
	cvt.u64.u32 	%rd22, %r70;
	add.s64 	%rd23, %rd22, %rd21;
	shl.b64 	%rd24, %rd23, 2;
	add.s64 	%rd6, %rd1, %rd24;
	not.pred 	%p62, %p61;
	@%p62 bra 	$L__BB0_29;
	ld.global.f32 	%f63, [%rd5+4];
	ld.global.f32 	%f64, [%rd6+4];
	fma.rn.f32 	%f79, %f63, %f64, %f79;
$L__BB0_29:
	add.s32 	%r59, %r16, 2;
	setp.gt.s32 	%p63, %r59, -1;
	setp.lt.s32 	%p64, %r59, %r25;
	and.pred  	%p65, %p63, %p64;
	and.pred  	%p66, %p1, %p65;
	not.pred 	%p67, %p66;
	@%p67 bra 	$L__BB0_31;
	ld.global.f32 	%f65, [%rd5+8];
	ld.global.f32 	%f66, [%rd6+8];
	fma.rn.f32 	%f79, %f65, %f66, %f79;
$L__BB0_31:
	add.s32 	%r60, %r16, 3;
	setp.gt.s32 	%p68, %r60, -1;
	setp.lt.s32 	%p69, %r60, %r25;
	and.pred  	%p70, %p68, %p69;
	and.pred  	%p71, %p1, %p70;
	not.pred 	%p72, %p71;
	@%p72 bra 	$L__BB0_33;
	ld.global.f32 	%f67, [%rd5+12];
	ld.global.f32 	%f68, [%rd6+12];
	fma.rn.f32 	%f79, %f67, %f68, %f79;
$L__BB0_33:
	add.s32 	%r70, %r70, 4;
$L__BB0_34:
	setp.eq.s32 	%p73, %r5, 0;
	@%p73 bra 	$L__BB0_44;
	setp.eq.s32 	%p74, %r5, 1;
	@%p74 bra 	$L__BB0_41;
	add.s32 	%r19, %r3, %r70;
	setp.gt.s32 	%p75, %r19, -1;
	setp.lt.s32 	%p76, %r19, %r25;
	and.pred  	%p77, %p75, %p76;
	and.pred  	%p78, %p1, %p77;
	add.s32 	%r61, %r19, %r10;
	mul.wide.s32 	%rd25, %r61, 4;
	add.s64 	%rd7, %rd2, %rd25;
	not.pred 	%p79, %p78;
	@%p79 bra 	$L__BB0_38;
	ld.global.f32 	%f70, [%rd7];
	add.s32 	%r62, %r70, %r11;
	mul.wide.u32 	%rd26, %r62, 4;
	add.s64 	%rd27, %rd1, %rd26;
	ld.global.f32 	%f71, [%rd27];
	fma.rn.f32 	%f79, %f70, %f71, %f79;
$L__BB0_38:
	add.s32 	%r63, %r19, 1;
	setp.gt.s32 	%p80, %r63, -1;
	setp.lt.s32 	%p81, %r63, %r25;
	and.pred  	%p82, %p80, %p81;
	and.pred  	%p83, %p1, %p82;
	not.pred 	%p84, %p83;
	@%p84 bra 	$L__BB0_40;
	ld.global.f32 	%f72, [%rd7+4];
	cvt.u64.u32 	%rd28, %r11;
	cvt.u64.u32 	%rd29, %r70;
	add.s64 	%rd30, %rd29, %rd28;
	shl.b64 	%rd31, %rd30, 2;
	add.s64 	%rd32, %rd1, %rd31;
	ld.global.f32 	%f73, [%rd32+4];
	fma.rn.f32 	%f79, %f72, %f73, %f79;
$L__BB0_40:
	add.s32 	%r70, %r70, 2;
$L__BB0_41:
	setp.eq.s32 	%p85, %r7, 0;
	@%p85 bra 	$L__BB0_44;
	add.s32 	%r22, %r3, %r70;
	setp.gt.s32 	%p86, %r22, -1;
	setp.lt.s32 	%p87, %r22, %r25;
	and.pred  	%p88, %p86, %p87;
	and.pred  	%p89, %p1, %p88;
	not.pred 	%p90, %p89;
	@%p90 bra 	$L__BB0_44;
	add.s32 	%r64, %r22, %r10;
	mul.wide.s32 	%rd33, %r64, 4;
	add.s64 	%rd34, %rd2, %rd33;
	ld.global.f32 	%f74, [%rd34];
	add.s32 	%r65, %r70, %r11;
	mul.wide.u32 	%rd35, %r65, 4;
	add.s64 	%rd36, %rd1, %rd35;
	ld.global.f32 	%f75, [%rd36];
	fma.rn.f32 	%f79, %f74, %f75, %f79;
$L__BB0_44:
	add.s32 	%r67, %r67, 1;
	setp.ne.s32 	%p91, %r67, %r26;
	@%p91 bra 	$L__BB0_4;
$L__BB0_45:
	mad.lo.s32 	%r66, %r25, %r32, %r2;
	cvta.to.global.u64 	%rd37, %rd8;
	mul.wide.s32 	%rd38, %r66, 4;
	add.s64 	%rd39, %rd37, %rd38;
	st.global.f32 	[%rd39], %f79;
$L__BB0_46:
	ret;

}


// ===== COMPILED SASS (sm_100) =====

	.target	sm_100

	.elftype	@"ET_EXEC"


//--------------------- .note.nv.tkinfo           --------------------------
	.section	.note.nv.tkinfo,"",@"SHT_NOTE"
	.sectionflags	@"SHF_NOTE_NV_TKINFO"
	.tkinfo
        /*0018*/ 	.word	0x00000002
        /*0030*/ 	.string	""
        /*0030*/ 	.string	"ptxas"
        /*0030*/ 	.string	"Cuda compilation tools, release 13.0, V13.0.88"
        /*0030*/ 	.string	"Build cuda_13.0.r13.0/compiler.36424714_0"
        /*0030*/ 	.string	"-arch sm_100 -m 64 "



//--------------------- .note.nv.cuinfo           --------------------------
	.section	.note.nv.cuinfo,"",@"SHT_NOTE"
	.sectionflags	@"SHF_NOTE_NV_CUINFO"
        /*0018*/ 	.short	0x0002
        /*001a*/ 	.short	0x0064
        /*001c*/ 	.short	0x0082
	.zero		2


//--------------------- .nv.info                  --------------------------
	.section	.nv.info,"",@"SHT_CUDA_INFO"
	.align	4


	//----- nvinfo : EIATTR_REGCOUNT
	.align		4
        /*0000*/ 	.byte	0x04, 0x2f
        /*0002*/ 	.short	(.L_1 - .L_0)
	.align		4
.L_0:
        /*0004*/ 	.word	index@(_Z24matrix_conv_naive_kernelPKfS0_Pfiiii)
        /*0008*/ 	.word	0x0000001e


	//----- nvinfo : EIATTR_FRAME_SIZE
	.align		4
.L_1:
        /*000c*/ 	.byte	0x04, 0x11
        /*000e*/ 	.short	(.L_3 - .L_2)
	.align		4
.L_2:
        /*0010*/ 	.word	index@(_Z24matrix_conv_naive_kernelPKfS0_Pfiiii)
        /*0014*/ 	.word	0x00000000


	//----- nvinfo : EIATTR_MIN_STACK_SIZE
	.align		4
.L_3:
        /*0018*/ 	.byte	0x04, 0x12
        /*001a*/ 	.short	(.L_5 - .L_4)
	.align		4
.L_4:
        /*001c*/ 	.word	index@(_Z24matrix_conv_naive_kernelPKfS0_Pfiiii)
        /*0020*/ 	.word	0x00000000
.L_5:


//--------------------- .nv.compat                --------------------------
	.section	.nv.compat,"",@"SHT_CUDA_COMPAT_INFO"
	.align	4
        /*0000*/ 	.byte	0x02, 0x09, 0x00, 0x00, 0x02, 0x02, 0x01, 0x00, 0x02, 0x05, 0x05, 0x00, 0x03, 0x07, 0x01, 0x01
        /*0010*/ 	.byte	0x02, 0x03, 0x00, 0x00, 0x02, 0x06, 0x01, 0x00, 0x04, 0x0b, 0x08, 0x00, 0x09, 0x00, 0x00, 0x00
        /*0020*/ 	.byte	0x00, 0x00, 0x00, 0x00


//--------------------- .nv.info._Z24matrix_conv_naive_kernelPKfS0_Pfiiii --------------------------
	.section	.nv.info._Z24matrix_conv_naive_kernelPKfS0_Pfiiii,"",@"SHT_CUDA_INFO"
	.sectionflags	@""
	.align	4


	//----- nvinfo : EIATTR_CUDA_API_VERSION
	.align		4
        /*0000*/ 	.byte	0x04, 0x37
        /*0002*/ 	.short	(.L_7 - .L_6)
.L_6:
        /*0004*/ 	.word	0x00000082


	//----- nvinfo : EIATTR_KPARAM_INFO
	.align		4
.L_7:
        /*0008*/ 	.byte	0x04, 0x17
        /*000a*/ 	.short	(.L_9 - .L_8)
.L_8:
        /*000c*/ 	.word	0x00000000
        /*0010*/ 	.short	0x0006
        /*0012*/ 	.short	0x0024
        /*0014*/ 	.byte	0x00, 0xf0, 0x11, 0x00


	//----- nvinfo : EIATTR_KPARAM_INFO
	.align		4
.L_9:
        /*0018*/ 	.byte	0x04, 0x17
        /*001a*/ 	.short	(.L_11 - .L_10)
.L_10:
        /*001c*/ 	.word	0x00000000
        /*0020*/ 	.short	0x0005
        /*0022*/ 	.short	0x0020
        /*0024*/ 	.byte	0x00, 0xf0, 0x11, 0x00


	//----- nvinfo : EIATTR_KPARAM_INFO
	.align		4
.L_11:
        /*0028*/ 	.byte	0x04, 0x17
        /*002a*/ 	.short	(.L_13 - .L_12)
.L_12:
        /*002c*/ 	.word	0x00000000
        /*0030*/ 	.short	0x0004
        /*0032*/ 	.short	0x001c
        /*0034*/ 	.byte	0x00, 0xf0, 0x11, 0x00


	//----- nvinfo : EIATTR_KPARAM_INFO
	.align		4
.L_13:
        /*0038*/ 	.byte	0x04, 0x17
        /*003a*/ 	.short	(.L_15 - .L_14)
.L_14:
        /*003c*/ 	.word	0x00000000
        /*0040*/ 	.short	0x0003
        /*0042*/ 	.short	0x0018
        /*0044*/ 	.byte	0x00, 0xf0, 0x11, 0x00


	//----- nvinfo : EIATTR_KPARAM_INFO
	.align		4
.L_15:
        /*0048*/ 	.byte	0x04, 0x17
        /*004a*/ 	.short	(.L_17 - .L_16)
.L_16:
        /*004c*/ 	.word	0x00000000
        /*0050*/ 	.short	0x0002
        /*0052*/ 	.short	0x0010
        /*0054*/ 	.byte	0x00, 0xf5, 0x21, 0x00


	//----- nvinfo : EIATTR_KPARAM_INFO
	.align		4
.L_17:
        /*0058*/ 	.byte	0x04, 0x17
        /*005a*/ 	.short	(.L_19 - .L_18)
.L_18:
        /*005c*/ 	.word	0x00000000
        /*0060*/ 	.short	0x0001
        /*0062*/ 	.short	0x0008
        /*0064*/ 	.byte	0x00, 0xf5, 0x21, 0x00


	//----- nvinfo : EIATTR_KPARAM_INFO
	.align		4
.L_19:
        /*0068*/ 	.byte	0x04, 0x17
        /*006a*/ 	.short	(.L_21 - .L_20)
.L_20:
        /*006c*/ 	.word	0x00000000
        /*0070*/ 	.short	0x0000
        /*0072*/ 	.short	0x0000
        /*0074*/ 	.byte	0x00, 0xf5, 0x21, 0x00


	//----- nvinfo : EIATTR_SPARSE_MMA_MASK
	.align		4
.L_21:
        /*0078*/ 	.byte	0x03, 0x50
        /*007a*/ 	.short	0x0000


	//----- nvinfo : EIATTR_MAXREG_COUNT
	.align		4
        /*007c*/ 	.byte	0x03, 0x1b
        /*007e*/ 	.short	0x00ff


	//----- nvinfo : EIATTR_MERCURY_ISA_VERSION
	.align		4
        /*0080*/ 	.byte	0x03, 0x5f
        /*0082*/ 	.short	0x0101


	//----- nvinfo : EIATTR_VRC_CTA_INIT_COUNT
	.align		4
        /*0084*/ 	.byte	0x02, 0x4a
	.zero		1
	.zero		1


	//----- nvinfo : EIATTR_EXIT_INSTR_OFFSETS
	.align		4
        /*0088*/ 	.byte	0x04, 0x1c
        /*008a*/ 	.short	(.L_23 - .L_22)


	//   ....[0]....
.L_22:
        /*008c*/ 	.word	0x000000c0


	//   ....[1]....
        /*0090*/ 	.word	0x00000db0


	//----- nvinfo : EIATTR_CRS_STACK_SIZE
	.align		4
.L_23:
        /*0094*/ 	.byte	0x04, 0x1e
        /*0096*/ 	.short	(.L_25 - .L_24)
.L_24:
        /*0098*/ 	.word	0x00000000


	//----- nvinfo : EIATTR_CBANK_PARAM_SIZE
	.align		4
.L_25:
        /*009c*/ 	.byte	0x03, 0x19
        /*009e*/ 	.short	0x0028


	//----- nvinfo : EIATTR_PARAM_CBANK
	.align		4
        /*00a0*/ 	.byte	0x04, 0x0a
        /*00a2*/ 	.short	(.L_27 - .L_26)
	.align		4
.L_26:
        /*00a4*/ 	.word	index@(.nv.constant0._Z24matrix_conv_naive_kernelPKfS0_Pfiiii)
        /*00a8*/ 	.short	0x0380
        /*00aa*/ 	.short	0x0028


	//----- nvinfo : EIATTR_SW_WAR
	.align		4
.L_27:
        /*00ac*/ 	.byte	0x04, 0x36
        /*00ae*/ 	.short	(.L_29 - .L_28)
.L_28:
        /*00b0*/ 	.word	0x00000008
.L_29:


//--------------------- .nv.callgraph             --------------------------
	.section	.nv.callgraph,"",@"SHT_CUDA_CALLGRAPH"
	.align	4
	.sectionentsize	8
	.align		4
        /*0000*/ 	.word	0x00000000
	.align		4
        /*0004*/ 	.word	0xffffffff
	.align		4
        /*0008*/ 	.word	0x00000000
	.align		4
        /*000c*/ 	.word	0xfffffffe
	.align		4
        /*0010*/ 	.word	0x00000000
	.align		4
        /*0014*/ 	.word	0xfffffffd
	.align		4
        /*0018*/ 	.word	0x00000000
	.align		4
        /*001c*/ 	.word	0xfffffffc


//--------------------- .text._Z24matrix_conv_naive_kernelPKfS0_Pfiiii --------------------------
	.section	.text._Z24matrix_conv_naive_kernelPKfS0_Pfiiii,"ax",@progbits
	.align	128
        .global         _Z24matrix_conv_naive_kernelPKfS0_Pfiiii
        .type           _Z24matrix_conv_naive_kernelPKfS0_Pfiiii,@function
        .size           _Z24matrix_conv_naive_kernelPKfS0_Pfiiii,(.L_x_9 - _Z24matrix_conv_naive_kernelPKfS0_Pfiiii)
        .other          _Z24matrix_conv_naive_kernelPKfS0_Pfiiii,@"STO_CUDA_ENTRY STV_DEFAULT"
_Z24matrix_conv_naive_kernelPKfS0_Pfiiii:
.text._Z24matrix_conv_naive_kernelPKfS0_Pfiiii:
[----:B------:R-:W-:Y:S01]  /*0000*/  LDC R1, c[0x0][0x37c] ;  /* 0x0000df00ff017b82 */ /* 0x000fe20000000800 */
[----:B------:R-:W0:Y:S07]  /*0010*/  S2R R3, SR_TID.Y ;  /* 0x0000000000037919 */ /* 0x000e2e0000002200 */
[----:B------:R-:W0:Y:S01]  /*0020*/  S2UR UR4, SR_CTAID.Y ;  /* 0x00000000000479c3 */ /* 0x000e220000002600 */
[----:B------:R-:W1:Y:S01]  /*0030*/  LDCU.64 UR6, c[0x0][0x398] ;  /* 0x00007300ff0677ac */ /* 0x000e620008000a00 */
[----:B------:R-:W2:Y:S06]  /*0040*/  S2R R5, SR_TID.X ;  /* 0x0000000000057919 */ /* 0x000eac0000002100 */
[----:B------:R-:W0:Y:S08]  /*0050*/  LDC R0, c[0x0][0x364] ;  /* 0x0000d900ff007b82 */ /* 0x000e300000000800 */
[----:B------:R-:W2:Y:S08]  /*0060*/  S2UR UR5, SR_CTAID.X ;  /* 0x00000000000579c3 */ /* 0x000eb00000002500 */
[----:B------:R-:W2:Y:S01]  /*0070*/  LDC R2, c[0x0][0x360] ;  /* 0x0000d800ff027b82 */ /* 0x000ea20000000800 */
[----:B0-----:R-:W-:-:S05]  /*0080*/  IMAD R0, R0, UR4, R3 ;  /* 0x0000000400007c24 */ /* 0x001fca000f8e0203 */
[----:B-1----:R-:W-:Y:S01]  /*0090*/  ISETP.GE.AND P0, PT, R0, UR6, PT ;  /* 0x0000000600007c0c */ /* 0x002fe2000bf06270 */
[----:B--2---:R-:W-:-:S05]  /*00a0*/  IMAD R3, R2, UR5, R5 ;  /* 0x0000000502037c24 */ /* 0x004fca000f8e0205 */
[----:B------:R-:W-:-:S13]  /*00b0*/  ISETP.GE.OR P0, PT, R3, UR7, P0 ;  /* 0x0000000703007c0c */ /* 0x000fda0008706670 */
[----:B------:R-:W-:Y:S05]  /*00c0*/  @P0 EXIT ;  /* 0x000000000000094d */ /* 0x000fea0003800000 */
[----:B------:R-:W0:Y:S01]  /*00d0*/  LDCU UR5, c[0x0][0x3a0] ;  /* 0x00007400ff0577ac */ /* 0x000e220008000800 */
[----:B------:R-:W-:Y:S01]  /*00e0*/  IMAD.MOV.U32 R2, RZ, RZ, RZ ;  /* 0x000000ffff027224 */ /* 0x000fe200078e00ff */
[----:B------:R-:W1:Y:S01]  /*00f0*/  LDCU.64 UR10, c[0x0][0x358] ;  /* 0x00006b00ff0a77ac */ /* 0x000e620008000a00 */
[----:B0-----:R-:W-:-:S09]  /*0100*/  UISETP.GE.AND UP0, UPT, UR5, 0x1, UPT ;  /* 0x000000010500788c */ /* 0x001fd2000bf06270 */
[----:B-1----:R-:W-:Y:S05]  /*0110*/  BRA.U !UP0, `(.L_x_0) ;  /* 0x0000000d08107547 */ /* 0x002fea000b800000 */
[----:B------:R-:W0:Y:S02]  /*0120*/  LDCU UR7, c[0x0][0x3a4] ;  /* 0x00007480ff0777ac */ /* 0x000e240008000800 */
[----:B0-----:R-:W-:-:S09]  /*0130*/  UISETP.GE.AND UP0, UPT, UR7, 0x1, UPT ;  /* 0x000000010700788c */ /* 0x001fd2000bf06270 */
[----:B------:R-:W-:Y:S05]  /*0140*/  BRA.U !UP0, `(.L_x_0) ;  /* 0x0000000d08047547 */ /* 0x000fea000b800000 */
[----:B------:R-:W-:Y:S01]  /*0150*/  ULEA.HI UR5, UR5, UR5, URZ, 0x1 ;  /* 0x0000000505057291 */ /* 0x000fe2000f8f08ff */
[----:B------:R-:W-:Y:S01]  /*0160*/  IMAD.MOV.U32 R2, RZ, RZ, RZ ;  /* 0x000000ffff027224 */ /* 0x000fe200078e00ff */
[----:B------:R-:W-:Y:S02]  /*0170*/  ULEA.HI UR4, UR7, UR7, URZ, 0x1 ;  /* 0x0000000707047291 */ /* 0x000fe4000f8f08ff */
[----:B------:R-:W-:Y:S02]  /*0180*/  USHF.R.S32.HI UR6, URZ, 0x1, UR5 ;  /* 0x00000001ff067899 */ /* 0x000fe40008011405 */
[----:B------:R-:W-:Y:S02]  /*0190*/  USHF.R.S32.HI UR4, URZ, 0x1, UR4 ;  /* 0x00000001ff047899 */ /* 0x000fe40008011404 */
[----:B------:R-:W-:Y:S02]  /*01a0*/  ULOP3.LUT UR8, UR7, 0x7, URZ, 0xc0, !UPT ;  /* 0x0000000707087892 */ /* 0x000fe4000f8ec0ff */
[----:B------:R-:W-:Y:S01]  /*01b0*/  VIADD R18, R0, -UR6 ;  /* 0x8000000600127c36 */ /* 0x000fe20008000000 */
[----:B------:R-:W-:Y:S01]  /*01c0*/  ULOP3.LUT UR9, UR7, 0x3, URZ, 0xc0, !UPT ;  /* 0x0000000307097892 */ /* 0x000fe2000f8ec0ff */
[----:B------:R-:W-:Y:S01]  /*01d0*/  VIADD R4, R3, -UR4 ;  /* 0x8000000403047c36 */ /* 0x000fe20008000000 */
[----:B------:R-:W-:Y:S01]  /*01e0*/  ULOP3.LUT UR5, UR7, 0x7ffffff8, URZ, 0xc0, !UPT ;  /* 0x7ffffff807057892 */ /* 0x000fe2000f8ec0ff */
[----:B------:R-:W-:-:S11]  /*01f0*/  UMOV UR4, URZ ;  /* 0x000000ff00047c82 */ /* 0x000fd60008000000 */
.L_x_7:
[----:B------:R-:W0:Y:S01]  /*0200*/  LDCU.64 UR12, c[0x0][0x3a0] ;  /* 0x00007400ff0c77ac */ /* 0x000e220008000a00 */
[----:B------:R-:W-:Y:S02]  /*0210*/  VIADD R5, R18, UR4 ;  /* 0x0000000412057c36 */ /* 0x000fe40008000000 */
[----:B------:R-:W-:Y:S01]  /*0220*/  IMAD.MOV.U32 R7, RZ, RZ, RZ ;  /* 0x000000ffff077224 */ /* 0x000fe200078e00ff */
[----:B------:R-:W1:Y:S01]  /*0230*/  LDCU UR6, c[0x0][0x398] ;  /* 0x00007300ff0677ac */ /* 0x000e620008000800 */
[----:B0-----:R-:W-:Y:S02]  /*0240*/  UISETP.GE.U32.AND UP1, UPT, UR13, 0x8, UPT ;  /* 0x000000080d00788c */ /* 0x001fe4000bf26070 */
[----:B------:R-:W-:Y:S01]  /*0250*/  UIMAD UR7, UR4, UR12, URZ ;  /* 0x0000000c040772a4 */ /* 0x000fe2000f8e02ff */
[----:B-1----:R-:W-:Y:S01]  /*0260*/  ISETP.GE.AND P0, PT, R5, UR6, PT ;  /* 0x0000000605007c0c */ /* 0x002fe2000bf06270 */
[----:B------:R-:W-:-:S03]  /*0270*/  UIADD3 UR4, UPT, UPT, UR4, 0x1, URZ ;  /* 0x0000000104047890 */ /* 0x000fc6000fffe0ff */
[----:B------:R-:W-:Y:S01]  /*0280*/  ISETP.GT.AND P0, PT, R5, -0x1, !P0 ;  /* 0xffffffff0500780c */ /* 0x000fe20004704270 */
[----:B------:R-:W-:Y:S01]  /*0290*/  UISETP.NE.AND UP0, UPT, UR4, UR12, UPT ;  /* 0x0000000c0400728c */ /* 0x000fe2000bf05270 */
[----:B------:R-:W-:Y:S11]  /*02a0*/  BRA.U !UP1, `(.L_x_1) ;  /* 0x0000000509247547 */ /* 0x000ff6000b800000 */
[----:B------:R-:W0:Y:S01]  /*02b0*/  LDC.64 R6, c[0x0][0x380] ;  /* 0x0000e000ff067b82 */ /* 0x000e220000000a00 */
[----:B------:R-:W-:Y:S01]  /*02c0*/  IMAD.MOV.U32 R15, RZ, RZ, RZ ;  /* 0x000000ffff0f7224 */ /* 0x000fe200078e00ff */
[----:B------:R-:W1:Y:S06]  /*02d0*/  LDCU UR6, c[0x0][0x39c] ;  /* 0x00007380ff0677ac */ /* 0x000e6c0008000800 */
[----:B------:R-:W2:Y:S02]  /*02e0*/  LDC.64 R8, c[0x0][0x388] ;  /* 0x0000e200ff087b82 */ /* 0x000ea40000000a00 */
.L_x_2:
[----:B------:R-:W-:Y:S01]  /*02f0*/  IMAD.IADD R14, R4, 0x1, R15 ;  /* 0x00000001040e7824 */ /* 0x000fe200078e020f */
[----:B------:R-:W-:-:S03]  /*0300*/  IADD3 R19, P2, PT, R15, UR7, RZ ;  /* 0x000000070f137c10 */ /* 0x000fc6000ff5e0ff */
[----:B-1----:R-:W-:Y:S01]  /*0310*/  IMAD R13, R5, UR6, R14 ;  /* 0x00000006050d7c24 */ /* 0x002fe2000f8e020e */
[C---:B------:R-:W-:Y:S01]  /*0320*/  ISETP.GE.AND P3, PT, R14.reuse, UR6, PT ;  /* 0x000000060e007c0c */ /* 0x040fe2000bf66270 */
[----:B------:R-:W-:Y:S01]  /*0330*/  IMAD.X R20, RZ, RZ, RZ, P2 ;  /* 0x000000ffff147224 */ /* 0x000fe200010e06ff */
[C---:B------:R-:W-:Y:S01]  /*0340*/  IADD3 R10, PT, PT, R14.reuse, 0x1, RZ ;  /* 0x000000010e0a7810 */ /* 0x040fe20007ffe0ff */
[----:B0-----:R-:W-:Y:S01]  /*0350*/  IMAD.WIDE R12, R13, 0x4, R6 ;  /* 0x000000040d0c7825 */ /* 0x001fe200078e0206 */
[----:B------:R-:W-:Y:S02]  /*0360*/  ISETP.GT.AND P3, PT, R14, -0x1, !P3 ;  /* 0xffffffff0e00780c */ /* 0x000fe40005f64270 */
[C---:B------:R-:W-:Y:S02]  /*0370*/  ISETP.GE.AND P1, PT, R10.reuse, UR6, PT ;  /* 0x000000060a007c0c */ /* 0x040fe4000bf26270 */
[----:B------:R-:W-:Y:S02]  /*0380*/  PLOP3.LUT P3, PT, P0, P3, PT, 0x80, 0x8 ;  /* 0x000000000008781c */ /* 0x000fe40000767070 */
[----:B------:R-:W-:-:S02]  /*0390*/  ISETP.GT.AND P1, PT, R10, -0x1, !P1 ;  /* 0xffffffff0a00780c */ /* 0x000fc40004f24270 */
[----:B--2---:R-:W-:Y:S02]  /*03a0*/  LEA R10, P2, R19, R8, 0x2 ;  /* 0x00000008130a7211 */ /* 0x004fe400078410ff */
[----:B------:R-:W-:-:S07]  /*03b0*/  PLOP3.LUT P1, PT, P0, P1, PT, 0x80, 0x8 ;  /* 0x000000000008781c */ /* 0x000fce0000723070 */
[----:B------:R-:W0:Y:S01]  /*03c0*/  @P3 LDC.64 R16, c[0x0][0x388] ;  /* 0x0000e200ff103b82 */ /* 0x000e220000000a00 */
[----:B------:R-:W-:-:S05]  /*03d0*/  @P3 VIADD R11, R15, UR7 ;  /* 0x000000070f0b3c36 */ /* 0x000fca0008000000 */
[----:B------:R-:W2:Y:S01]  /*03e0*/  @P1 LDG.E R21, desc[UR10][R12.64+0x4] ;  /* 0x0000040a0c151981 */ /* 0x000ea2000c1e1900 */
[----:B0-----:R-:W-:Y:S01]  /*03f0*/  @P3 IMAD.WIDE.U32 R16, R11, 0x4, R16 ;  /* 0x000000040b103825 */ /* 0x001fe200078e0010 */
[----:B------:R-:W-:Y:S02]  /*0400*/  LEA.HI.X R11, R19, R9, R20, 0x2, P2 ;  /* 0x00000009130b7211 */ /* 0x000fe400010f1414 */
[----:B------:R-:W3:Y:S04]  /*0410*/  @P3 LDG.E R19, desc[UR10][R12.64] ;  /* 0x0000000a0c133981 */ /* 0x000ee8000c1e1900 */
[----:B------:R0:W3:Y:S04]  /*0420*/  @P3 LDG.E R16, desc[UR10][R16.64] ;  /* 0x0000000a10103981 */ /* 0x0000e8000c1e1900 */
[----:B------:R-:W2:Y:S01]  /*0430*/  @P1 LDG.E R20, desc[UR10][R10.64+0x4] ;  /* 0x0000040a0a141981 */ /* 0x000ea2000c1e1900 */
[----:B------:R-:W-:-:S02]  /*0440*/  VIADD R22, R14, 0x2 ;  /* 0x000000020e167836 */ /* 0x000fc40000000000 */
[----:B------:R-:W-:-:S03]  /*0450*/  VIADD R23, R14, 0x3 ;  /* 0x000000030e177836 */ /* 0x000fc60000000000 */
[----:B------:R-:W-:Y:S01]  /*0460*/  ISETP.GE.AND P2, PT, R22, UR6, PT ;  /* 0x0000000616007c0c */ /* 0x000fe2000bf46270 */
[----:B------:R-:W-:Y:S01]  /*0470*/  VIADD R24, R14, 0x4 ;  /* 0x000000040e187836 */ /* 0x000fe20000000000 */
[C---:B------:R-:W-:Y:S02]  /*0480*/  ISETP.GE.AND P6, PT, R23.reuse, UR6, PT ;  /* 0x0000000617007c0c */ /* 0x040fe4000bfc6270 */
[----:B------:R-:W-:Y:S01]  /*0490*/  ISETP.GT.AND P2, PT, R22, -0x1, !P2 ;  /* 0xffffffff1600780c */ /* 0x000fe20005744270 */
[----:B0-----:R-:W-:Y:S01]  /*04a0*/  VIADD R17, R14, 0x5 ;  /* 0x000000050e117836 */ /* 0x001fe20000000000 */
[----:B------:R-:W-:Y:S02]  /*04b0*/  ISETP.GE.AND P5, PT, R24, UR6, PT ;  /* 0x0000000618007c0c */ /* 0x000fe4000bfa6270 */
[----:B------:R-:W-:Y:S02]  /*04c0*/  ISETP.GT.AND P6, PT, R23, -0x1, !P6 ;  /* 0xffffffff1700780c */ /* 0x000fe400077c4270 */
[----:B------:R-:W-:-:S02]  /*04d0*/  PLOP3.LUT P2, PT, P0, P2, PT, 0x80, 0x8 ;  /* 0x000000000008781c */ /* 0x000fc40000745070 */
[----:B------:R-:W-:Y:S02]  /*04e0*/  ISETP.GT.AND P5, PT, R24, -0x1, !P5 ;  /* 0xffffffff1800780c */ /* 0x000fe40006fa4270 */
[----:B------:R-:W-:Y:S02]  /*04f0*/  IADD3 R22, PT, PT, R14, 0x6, RZ ;  /* 0x000000060e167810 */ /* 0x000fe40007ffe0ff */
[C---:B------:R-:W-:Y:S02]  /*0500*/  ISETP.GE.AND P4, PT, R17.reuse, UR6, PT ;  /* 0x0000000611007c0c */ /* 0x040fe4000bf86270 */
[----:B------:R-:W-:Y:S02]  /*0510*/  PLOP3.LUT P5, PT, P0, P5, PT, 0x80, 0x8 ;  /* 0x000000000008781c */ /* 0x000fe400007ab070 */
[----:B------:R-:W-:-:S03]  /*0520*/  ISETP.GT.AND P4, PT, R17, -0x1, !P4 ;  /* 0xffffffff1100780c */ /* 0x000fc60006784270 */
[----:B------:R-:W4:Y:S01]  /*0530*/  @P2 LDG.E R17, desc[UR10][R12.64+0x8] ;  /* 0x0000080a0c112981 */ /* 0x000f22000c1e1900 */
[----:B------:R-:W-:-:S13]  /*0540*/  PLOP3.LUT P4, PT, P0, P4, PT, 0x80, 0x8 ;  /* 0x000000000008781c */ /* 0x000fda0000789070 */
[----:B------:R-:W5:Y:S01]  /*0550*/  @P4 LDG.E R23, desc[UR10][R12.64+0x14] ;  /* 0x0000140a0c174981 */ /* 0x000f62000c1e1900 */
[----:B---3--:R-:W-:Y:S01]  /*0560*/  @P3 FFMA R2, R19, R16, R2 ;  /* 0x0000001013023223 */ /* 0x008fe20000000002 */
[----:B------:R-:W-:Y:S01]  /*0570*/  PLOP3.LUT P3, PT, P0, P6, PT, 0x80, 0x8 ;  /* 0x000000000008781c */ /* 0x000fe2000076d070 */
[----:B------:R-:W-:Y:S01]  /*0580*/  VIADD R16, R14, 0x7 ;  /* 0x000000070e107836 */ /* 0x000fe20000000000 */
[C---:B------:R-:W-:Y:S01]  /*0590*/  ISETP.GE.AND P6, PT, R22.reuse, UR6, PT ;  /* 0x0000000616007c0c */ /* 0x040fe2000bfc6270 */
[----:B--2---:R-:W-:Y:S01]  /*05a0*/  @P1 FFMA R2, R21, R20, R2 ;  /* 0x0000001415021223 */ /* 0x004fe20000000002 */
[----:B------:R-:W4:Y:S02]  /*05b0*/  @P2 LDG.E R14, desc[UR10][R10.64+0x8] ;  /* 0x0000080a0a0e2981 */ /* 0x000f24000c1e1900 */
[----:B------:R-:W-:Y:S02]  /*05c0*/  ISETP.GT.AND P6, PT, R22, -0x1, !P6 ;  /* 0xffffffff1600780c */ /* 0x000fe400077c4270 */
[----:B------:R-:W-:Y:S01]  /*05d0*/  ISETP.GE.AND P1, PT, R16, UR6, PT ;  /* 0x0000000610007c0c */ /* 0x000fe2000bf26270 */
[----:B------:R-:W2:Y:S01]  /*05e0*/  @P5 LDG.E R21, desc[UR10][R12.64+0x10] ;  /* 0x0000100a0c155981 */ /* 0x000ea2000c1e1900 */
[----:B------:R-:W-:-:S02]  /*05f0*/  PLOP3.LUT P6, PT, P0, P6, PT, 0x80, 0x8 ;  /* 0x000000000008781c */ /* 0x000fc400007cd070 */
[----:B------:R-:W-:Y:S01]  /*0600*/  ISETP.GT.AND P1, PT, R16, -0x1, !P1 ;  /* 0xffffffff1000780c */ /* 0x000fe20004f24270 */
[----:B------:R-:W3:Y:S04]  /*0610*/  @P3 LDG.E R19, desc[UR10][R12.64+0xc] ;  /* 0x00000c0a0c133981 */ /* 0x000ee8000c1e1900 */
[----:B------:R-:W3:Y:S01]  /*0620*/  @P3 LDG.E R16, desc[UR10][R10.64+0xc] ;  /* 0x00000c0a0a103981 */ /* 0x000ee2000c1e1900 */
[----:B------:R-:W-:-:S03]  /*0630*/  PLOP3.LUT P1, PT, P0, P1, PT, 0x80, 0x8 ;  /* 0x000000000008781c */ /* 0x000fc60000723070 */
[----:B------:R-:W2:Y:S04]  /*0640*/  @P5 LDG.E R20, desc[UR10][R10.64+0x10] ;  /* 0x0000100a0a145981 */ /* 0x000ea8000c1e1900 */
[----:B------:R-:W5:Y:S04]  /*0650*/  @P4 LDG.E R22, desc[UR10][R10.64+0x14] ;  /* 0x0000140a0a164981 */ /* 0x000f68000c1e1900 */
[----:B------:R-:W5:Y:S04]  /*0660*/  @P6 LDG.E R25, desc[UR10][R12.64+0x18] ;  /* 0x0000180a0c196981 */ /* 0x000f68000c1e1900 */
[----:B------:R-:W5:Y:S04]  /*0670*/  @P6 LDG.E R24, desc[UR10][R10.64+0x18] ;  /* 0x0000180a0a186981 */ /* 0x000f68000c1e1900 */
[----:B------:R-:W5:Y:S04]  /*0680*/  @P1 LDG.E R27, desc[UR10][R12.64+0x1c] ;  /* 0x00001c0a0c1b1981 */ /* 0x000f68000c1e1900 */
[----:B------:R-:W5:Y:S01]  /*0690*/  @P1 LDG.E R26, desc[UR10][R10.64+0x1c] ;  /* 0x00001c0a0a1a1981 */ /* 0x000f62000c1e1900 */
[----:B------:R-:W-:-:S02]  /*06a0*/  VIADD R15, R15, 0x8 ;  /* 0x000000080f0f7836 */ /* 0x000fc40000000000 */
[----:B----4-:R-:W-:-:S03]  /*06b0*/  @P2 FFMA R2, R17, R14, R2 ;  /* 0x0000000e11022223 */ /* 0x010fc60000000002 */
[----:B------:R-:W-:Y:S01]  /*06c0*/  ISETP.NE.AND P2, PT, R15, UR5, PT ;  /* 0x000000050f007c0c */ /* 0x000fe2000bf45270 */
[----:B---3--:R-:W-:-:S04]  /*06d0*/  @P3 FFMA R2, R19, R16, R2 ;  /* 0x0000001013023223 */ /* 0x008fc80000000002 */
[----:B--2---:R-:W-:-:S04]  /*06e0*/  @P5 FFMA R2, R21, R20, R2 ;  /* 0x0000001415025223 */ /* 0x004fc80000000002 */
[----:B-----5:R-:W-:-:S04]  /*06f0*/  @P4 FFMA R2, R23, R22, R2 ;  /* 0x0000001617024223 */ /* 0x020fc80000000002 */
[----:B------:R-:W-:-:S04]  /*0700*/  @P6 FFMA R2, R25, R24, R2 ;  /* 0x0000001819026223 */ /* 0x000fc80000000002 */
[----:B------:R-:W-:Y:S01]  /*0710*/  @P1 FFMA R2, R27, R26, R2 ;  /* 0x0000001a1b021223 */ /* 0x000fe20000000002 */
[----:B------:R-:W-:Y:S06]  /*0720*/  @P2 BRA `(.L_x_2) ;  /* 0xfffffff800f02947 */ /* 0x000fec000383ffff */
[----:B------:R-:W-:-:S07]  /*0730*/  IMAD.U32 R7, RZ, RZ, UR5 ;  /* 0x00000005ff077e24 */ /* 0x000fce000f8e00ff */
.L_x_1:
[----:B------:R-:W-:-:S09]  /*0740*/  UISETP.NE.AND UP1, UPT, UR8, URZ, UPT ;  /* 0x000000ff0800728c */ /* 0x000fd2000bf25270 */
[----:B------:R-:W-:Y:S05]  /*0750*/  BRA.U !UP1, `(.L_x_3) ;  /* 0x00000005097c7547 */ /* 0x000fea000b800000 */
[----:B------:R-:W-:Y:S02]  /*0760*/  UIADD3 UR6, UPT, UPT, UR8, -0x1, URZ ;  /* 0xffffffff08067890 */ /* 0x000fe4000fffe0ff */
[----:B------:R-:W-:Y:S02]  /*0770*/  UISETP.NE.AND UP2, UPT, UR9, URZ, UPT ;  /* 0x000000ff0900728c */ /* 0x000fe4000bf45270 */
[----:B------:R-:W-:-:S09]  /*0780*/  UISETP.GE.U32.AND UP1, UPT, UR6, 0x3, UPT ;  /* 0x000000030600788c */ /* 0x000fd2000bf26070 */
[----:B------:R-:W-:Y:S05]  /*0790*/  BRA.U !UP1, `(.L_x_4) ;  /* 0x0000000109a47547 */ /* 0x000fea000b800000 */
[----:B------:R-:W0:Y:S01]  /*07a0*/  LDCU UR6, c[0x0][0x39c] ;  /* 0x00007380ff0677ac */ /* 0x000e220008000800 */
[----:B------:R-:W-:Y:S01]  /*07b0*/  IMAD.IADD R14, R4, 0x1, R7 ;  /* 0x00000001040e7824 */ /* 0x000fe200078e0207 */
[----:B------:R-:W1:Y:S03]  /*07c0*/  LDC.64 R8, c[0x0][0x388] ;  /* 0x0000e200ff087b82 */ /* 0x000e660000000a00 */
[C---:B------:R-:W-:Y:S01]  /*07d0*/  VIADD R6, R14.reuse, 0x1 ;  /* 0x000000010e067836 */ /* 0x040fe20000000000 */
[C---:B------:R-:W-:Y:S01]  /*07e0*/  IADD3 R17, PT, PT, R14.reuse, 0x3, RZ ;  /* 0x000000030e117810 */ /* 0x040fe20007ffe0ff */
[----:B------:R-:W-:-:S03]  /*07f0*/  VIADD R16, R14, 0x2 ;  /* 0x000000020e107836 */ /* 0x000fc60000000000 */
[----:B------:R-:W2:Y:S01]  /*0800*/  LDC.64 R10, c[0x0][0x380] ;  /* 0x0000e000ff0a7b82 */ /* 0x000ea20000000a00 */
[----:B0-----:R-:W-:Y:S02]  /*0810*/  ISETP.GE.AND P1, PT, R14, UR6, PT ;  /* 0x000000060e007c0c */ /* 0x001fe4000bf26270 */
[----:B------:R-:W-:Y:S02]  /*0820*/  ISETP.GE.AND P4, PT, R6, UR6, PT ;  /* 0x0000000606007c0c */ /* 0x000fe4000bf86270 */
[----:B------:R-:W-:Y:S02]  /*0830*/  ISETP.GT.AND P1, PT, R14, -0x1, !P1 ;  /* 0xffffffff0e00780c */ /* 0x000fe40004f24270 */
[----:B------:R-:W-:Y:S02]  /*0840*/  ISETP.GE.AND P2, PT, R16, UR6, PT ;  /* 0x0000000610007c0c */ /* 0x000fe4000bf46270 */
[----:B------:R-:W-:Y:S02]  /*0850*/  PLOP3.LUT P1, PT, P0, P1, PT, 0x80, 0x8 ;  /* 0x000000000008781c */ /* 0x000fe40000723070 */
[----:B------:R-:W-:-:S02]  /*0860*/  ISETP.GT.AND P4, PT, R6, -0x1, !P4 ;  /* 0xffffffff0600780c */ /* 0x000fc40006784270 */
[----:B------:R-:W-:Y:S02]  /*0870*/  IADD3 R6, P5, PT, R7, UR7, RZ ;  /* 0x0000000707067c10 */ /* 0x000fe4000ffbe0ff */
[C---:B------:R-:W-:Y:S02]  /*0880*/  ISETP.GE.AND P3, PT, R17.reuse, UR6, PT ;  /* 0x0000000611007c0c */ /* 0x040fe4000bf66270 */
[----:B------:R-:W-:Y:S02]  /*0890*/  ISETP.GT.AND P2, PT, R16, -0x1, !P2 ;  /* 0xffffffff1000780c */ /* 0x000fe40005744270 */
[----:B------:R-:W-:Y:S02]  /*08a0*/  PLOP3.LUT P4, PT, P0, P4, PT, 0x80, 0x8 ;  /* 0x000000000008781c */ /* 0x000fe40000789070 */
[----:B------:R-:W-:Y:S01]  /*08b0*/  ISETP.GT.AND P3, PT, R17, -0x1, !P3 ;  /* 0xffffffff1100780c */ /* 0x000fe20005f64270 */
[----:B------:R-:W0:Y:S01]  /*08c0*/  @P1 LDC.64 R12, c[0x0][0x388] ;  /* 0x0000e200ff0c1b82 */ /* 0x000e220000000a00 */
[----:B------:R-:W-:Y:S01]  /*08d0*/  @P1 VIADD R15, R7, UR7 ;  /* 0x00000007070f1c36 */ /* 0x000fe20008000000 */
[----:B------:R-:W-:-:S02]  /*08e0*/  PLOP3.LUT P2, PT, P0, P2, PT, 0x80, 0x8 ;  /* 0x000000000008781c */ /* 0x000fc40000745070 */
[----:B------:R-:W-:Y:S01]  /*08f0*/  PLOP3.LUT P3, PT, P0, P3, PT, 0x80, 0x8 ;  /* 0x000000000008781c */ /* 0x000fe20000767070 */
[----:B0-----:R-:W-:-:S04]  /*0900*/  @P1 IMAD.WIDE.U32 R12, R15, 0x4, R12 ;  /* 0x000000040f0c1825 */ /* 0x001fc800078e000c */
[----:B------:R-:W-:Y:S02]  /*0910*/  IMAD R15, R5, UR6, R14 ;  /* 0x00000006050f7c24 */ /* 0x000fe4000f8e020e */
[----:B------:R-:W-:Y:S01]  /*0920*/  IMAD.X R14, RZ, RZ, RZ, P5 ;  /* 0x000000ffff0e7224 */ /* 0x000fe200028e06ff */
[C---:B-1----:R-:W-:Y:S01]  /*0930*/  LEA R8, P5, R6.reuse, R8, 0x2 ;  /* 0x0000000806087211 */ /* 0x042fe200078a10ff */
[----:B--2---:R-:W-:Y:S01]  /*0940*/  IMAD.WIDE R10, R15, 0x4, R10 ;  /* 0x000000040f0a7825 */ /* 0x004fe200078e020a */
[----:B------:R-:W2:Y:S02]  /*0950*/  @P1 LDG.E R12, desc[UR10][R12.64] ;  /* 0x0000000a0c0c1981 */ /* 0x000ea4000c1e1900 */
[----:B------:R-:W-:Y:S02]  /*0960*/  LEA.HI.X R9, R6, R9, R14, 0x2, P5 ;  /* 0x0000000906097211 */ /* 0x000fe400028f140e */
[----:B------:R-:W2:Y:S04]  /*0970*/  @P1 LDG.E R15, desc[UR10][R10.64] ;  /* 0x0000000a0a0f1981 */ /* 0x000ea8000c1e1900 */
[----:B------:R-:W3:Y:S04]  /*0980*/  @P4 LDG.E R17, desc[UR10][R10.64+0x4] ;  /* 0x0000040a0a114981 */ /* 0x000ee8000c1e1900 */
[----:B------:R-:W3:Y:S04]  /*0990*/  @P4 LDG.E R6, desc[UR10][R8.64+0x4] ;  /* 0x0000040a08064981 */ /* 0x000ee8000c1e1900 */
[----:B------:R-:W4:Y:S04]  /*09a0*/  @P2 LDG.E R19, desc[UR10][R10.64+0x8] ;  /* 0x0000080a0a132981 */ /* 0x000f28000c1e1900 */
[----:B------:R-:W4:Y:S04]  /*09b0*/  @P2 LDG.E R14, desc[UR10][R8.64+0x8] ;  /* 0x0000080a080e2981 */ /* 0x000f28000c1e1900 */
[----:B------:R-:W5:Y:S04]  /*09c0*/  @P3 LDG.E R21, desc[UR10][R10.64+0xc] ;  /* 0x00000c0a0a153981 */ /* 0x000f68000c1e1900 */
[----:B------:R-:W5:Y:S01]  /*09d0*/  @P3 LDG.E R16, desc[UR10][R8.64+0xc] ;  /* 0x00000c0a08103981 */ /* 0x000f62000c1e1900 */
[----:B------:R-:W-:-:S02]  /*09e0*/  VIADD R7, R7, 0x4 ;  /* 0x0000000407077836 */ /* 0x000fc40000000000 */
[----:B--2---:R-:W-:-:S04]  /*09f0*/  @P1 FFMA R2, R15, R12, R2 ;  /* 0x0000000c0f021223 */ /* 0x004fc80000000002 */
[----:B---3--:R-:W-:-:S04]  /*0a00*/  @P4 FFMA R2, R17, R6, R2 ;  /* 0x0000000611024223 */ /* 0x008fc80000000002 */
[----:B----4-:R-:W-:-:S04]  /*0a10*/  @P2 FFMA R2, R19, R14, R2 ;  /* 0x0000000e13022223 */ /* 0x010fc80000000002 */
[----:B-----5:R-:W-:-:S07]  /*0a20*/  @P3 FFMA R2, R21, R16, R2 ;  /* 0x0000001015023223 */ /* 0x020fce0000000002 */
.L_x_4:
[----:B------:R-:W-:Y:S05]  /*0a30*/  BRA.U !UP2, `(.L_x_3) ;  /* 0x000000010ac47547 */ /* 0x000fea000b800000 */
[----:B------:R-:W0:Y:S01]  /*0a40*/  LDCU UR6, c[0x0][0x3a4] ;  /* 0x00007480ff0677ac */ /* 0x000e220008000800 */
[----:B------:R-:W-:Y:S02]  /*0a50*/  UISETP.NE.AND UP1, UPT, UR9, 0x1, UPT ;  /* 0x000000010900788c */ /* 0x000fe4000bf25270 */
[----:B0-----:R-:W-:-:S07]  /*0a60*/  ULOP3.LUT UP2, URZ, UR6, 0x1, URZ, 0xc0, !UPT ;  /* 0x0000000106ff7892 */ /* 0x001fce000f84c0ff */
[----:B------:R-:W-:Y:S05]  /*0a70*/  BRA.U !UP1, `(.L_x_5) ;  /* 0x00000001096c7547 */ /* 0x000fea000b800000 */
[----:B------:R-:W0:Y:S01]  /*0a80*/  LDCU UR6, c[0x0][0x39c] ;  /* 0x00007380ff0677ac */ /* 0x000e220008000800 */
[----:B------:R-:W-:Y:S01]  /*0a90*/  IMAD.IADD R6, R4, 0x1, R7 ;  /* 0x0000000104067824 */ /* 0x000fe200078e0207 */
[----:B------:R-:W1:Y:S03]  /*0aa0*/  LDC.64 R12, c[0x0][0x380] ;  /* 0x0000e000ff0c7b82 */ /* 0x000e660000000a00 */
[C---:B------:R-:W-:Y:S01]  /*0ab0*/  VIADD R8, R6.reuse, 0x1 ;  /* 0x0000000106087836 */ /* 0x040fe20000000000 */
[----:B0-----:R-:W-:Y:S01]  /*0ac0*/  ISETP.GE.AND P1, PT, R6, UR6, PT ;  /* 0x0000000606007c0c */ /* 0x001fe2000bf26270 */
[----:B------:R-:W-:-:S03]  /*0ad0*/  IMAD R15, R5, UR6, R6 ;  /* 0x00000006050f7c24 */ /* 0x000fc6000f8e0206 */
[----:B------:R-:W-:Y:S02]  /*0ae0*/  ISETP.GE.AND P2, PT, R8, UR6, PT ;  /* 0x0000000608007c0c */ /* 0x000fe4000bf46270 */
[----:B------:R-:W-:Y:S02]  /*0af0*/  ISETP.GT.AND P1, PT, R6, -0x1, !P1 ;  /* 0xffffffff0600780c */ /* 0x000fe40004f24270 */
[----:B------:R-:W-:Y:S02]  /*0b00*/  ISETP.GT.AND P2, PT, R8, -0x1, !P2 ;  /* 0xffffffff0800780c */ /* 0x000fe40005744270 */
[----:B------:R-:W-:Y:S01]  /*0b10*/  PLOP3.LUT P1, PT, P0, P1, PT, 0x80, 0x8 ;  /* 0x000000000008781c */ /* 0x000fe20000723070 */
[----:B-1----:R-:W-:Y:S01]  /*0b20*/  IMAD.WIDE R12, R15, 0x4, R12 ;  /* 0x000000040f0c7825 */ /* 0x002fe200078e020c */
[----:B------:R-:W-:-:S11]  /*0b30*/  PLOP3.LUT P2, PT, P0, P2, PT, 0x80, 0x8 ;  /* 0x000000000008781c */ /* 0x000fd60000745070 */
[----:B------:R-:W0:Y:S01]  /*0b40*/  @P1 LDC.64 R10, c[0x0][0x388] ;  /* 0x0000e200ff0a1b82 */ /* 0x000e220000000a00 */
[C---:B------:R-:W-:Y:S01]  /*0b50*/  @P1 IADD3 R17, PT, PT, R7.reuse, UR7, RZ ;  /* 0x0000000707111c10 */ /* 0x040fe2000fffe0ff */
[----:B------:R-:W2:Y:S01]  /*0b60*/  @P1 LDG.E R15, desc[UR10][R12.64] ;  /* 0x0000000a0c0f1981 */ /* 0x000ea2000c1e1900 */
[----:B------:R-:W-:-:S05]  /*0b70*/  @P2 IADD3 R6, P3, PT, R7, UR7, RZ ;  /* 0x0000000707062c10 */ /* 0x000fca000ff7e0ff */
[----:B------:R-:W1:Y:S01]  /*0b80*/  @P2 LDC.64 R8, c[0x0][0x388] ;  /* 0x0000e200ff082b82 */ /* 0x000e620000000a00 */
[----:B------:R-:W-:Y:S02]  /*0b90*/  @P2 IMAD.X R14, RZ, RZ, RZ, P3 ;  /* 0x000000ffff0e2224 */ /* 0x000fe400018e06ff */
[----:B0-----:R-:W-:Y:S02]  /*0ba0*/  @P1 IMAD.WIDE.U32 R10, R17, 0x4, R10 ;  /* 0x00000004110a1825 */ /* 0x001fe400078e000a */
[----:B------:R-:W3:Y:S04]  /*0bb0*/  @P2 LDG.E R17, desc[UR10][R12.64+0x4] ;  /* 0x0000040a0c112981 */ /* 0x000ee8000c1e1900 */
[----:B------:R-:W2:Y:S01]  /*0bc0*/  @P1 LDG.E R11, desc[UR10][R10.64] ;  /* 0x0000000a0a0b1981 */ /* 0x000ea2000c1e1900 */
[----:B-1----:R-:W-:-:S04]  /*0bd0*/  @P2 LEA R8, P3, R6, R8, 0x2 ;  /* 0x0000000806082211 */ /* 0x002fc800078610ff */
[----:B------:R-:W-:-:S05]  /*0be0*/  @P2 LEA.HI.X R9, R6, R9, R14, 0x2, P3 ;  /* 0x0000000906092211 */ /* 0x000fca00018f140e */
[----:B------:R-:W3:Y:S01]  /*0bf0*/  @P2 LDG.E R8, desc[UR10][R8.64+0x4] ;  /* 0x0000040a08082981 */ /* 0x000ee2000c1e1900 */
[----:B------:R-:W-:Y:S02]  /*0c00*/  VIADD R7, R7, 0x2 ;  /* 0x0000000207077836 */ /* 0x000fe40000000000 */
[----:B--2---:R-:W-:-:S04]  /*0c10*/  @P1 FFMA R2, R11, R15, R2 ;  /* 0x0000000f0b021223 */ /* 0x004fc80000000002 */
[----:B---3--:R-:W-:-:S07]  /*0c20*/  @P2 FFMA R2, R17, R8, R2 ;  /* 0x0000000811022223 */ /* 0x008fce0000000002 */
.L_x_5:
[----:B------:R-:W-:Y:S05]  /*0c30*/  BRA.U !UP2, `(.L_x_3) ;  /* 0x000000010a447547 */ /* 0x000fea000b800000 */
[----:B------:R-:W0:Y:S01]  /*0c40*/  LDCU UR6, c[0x0][0x39c] ;  /* 0x00007380ff0677ac */ /* 0x000e220008000800 */
[----:B------:R-:W-:Y:S01]  /*0c50*/  IMAD.IADD R6, R4, 0x1, R7 ;  /* 0x0000000104067824 */ /* 0x000fe200078e0207 */
[----:B------:R-:W-:Y:S04]  /*0c60*/  BSSY.RECONVERGENT B0, `(.L_x_3) ;  /* 0x000000e000007945 */ /* 0x000fe80003800200 */
[----:B0-----:R-:W-:-:S04]  /*0c70*/  ISETP.GE.AND P1, PT, R6, UR6, PT ;  /* 0x0000000606007c0c */ /* 0x001fc8000bf26270 */
[----:B------:R-:W-:-:S04]  /*0c80*/  ISETP.GT.AND P1, PT, R6, -0x1, !P1 ;  /* 0xffffffff0600780c */ /* 0x000fc80004f24270 */
[----:B------:R-:W-:-:S13]  /*0c90*/  PLOP3.LUT P1, PT, P0, P1, PT, 0x80, 0x8 ;  /* 0x000000000008781c */ /* 0x000fda0000723070 */
[----:B------:R-:W-:Y:S05]  /*0ca0*/  @!P1 BRA `(.L_x_6) ;  /* 0x0000000000249947 */ /* 0x000fea0003800000 */
[----:B------:R-:W0:Y:S01]  /*0cb0*/  LDC.64 R8, c[0x0][0x380] ;  /* 0x0000e000ff087b82 */ /* 0x000e220000000a00 */
[----:B------:R-:W-:Y:S02]  /*0cc0*/  IMAD R5, R5, UR6, R6 ;  /* 0x0000000605057c24 */ /* 0x000fe4000f8e0206 */
[----:B------:R-:W-:-:S05]  /*0cd0*/  VIADD R13, R7, UR7 ;  /* 0x00000007070d7c36 */ /* 0x000fca0008000000 */
[----:B------:R-:W1:Y:S01]  /*0ce0*/  LDC.64 R10, c[0x0][0x388] ;  /* 0x0000e200ff0a7b82 */ /* 0x000e620000000a00 */
[----:B0-----:R-:W-:-:S06]  /*0cf0*/  IMAD.WIDE R6, R5, 0x4, R8 ;  /* 0x0000000405067825 */ /* 0x001fcc00078e0208 */
[----:B------:R-:W2:Y:S01]  /*0d00*/  LDG.E R7, desc[UR10][R6.64] ;  /* 0x0000000a06077981 */ /* 0x000ea2000c1e1900 */
[----:B-1----:R-:W-:-:S06]  /*0d10*/  IMAD.WIDE.U32 R8, R13, 0x4, R10 ;  /* 0x000000040d087825 */ /* 0x002fcc00078e000a */
[----:B------:R-:W2:Y:S02]  /*0d20*/  LDG.E R8, desc[UR10][R8.64] ;  /* 0x0000000a08087981 */ /* 0x000ea4000c1e1900 */
[----:B--2---:R-:W-:-:S07]  /*0d30*/  FFMA R2, R7, R8, R2 ;  /* 0x0000000807027223 */ /* 0x004fce0000000002 */
.L_x_6:
[----:B------:R-:W-:Y:S05]  /*0d40*/  BSYNC.RECONVERGENT B0 ;  /* 0x0000000000007941 */ /* 0x000fea0003800200 */
.L_x_3:
[----:B------:R-:W-:Y:S05]  /*0d50*/  BRA.U UP0, `(.L_x_7) ;  /* 0xfffffff500287547 */ /* 0x000fea000b83ffff */
.L_x_0:
[----:B------:R-:W0:Y:S01]  /*0d60*/  LDC.64 R4, c[0x0][0x390] ;  /* 0x0000e400ff047b82 */ /* 0x000e220000000a00 */
[----:B------:R-:W1:Y:S02]  /*0d70*/  LDCU UR6, c[0x0][0x39c] ;  /* 0x00007380ff0677ac */ /* 0x000e640008000800 */
[----:B-1----:R-:W-:-:S04]  /*0d80*/  IMAD R3, R0, UR6, R3 ;  /* 0x0000000600037c24 */ /* 0x002fc8000f8e0203 */
[----:B0-----:R-:W-:-:S05]  /*0d90*/  IMAD.WIDE R4, R3, 0x4, R4 ;  /* 0x0000000403047825 */ /* 0x001fca00078e0204 */
[----:B------:R-:W-:Y:S01]  /*0da0*/  STG.E desc[UR10][R4.64], R2 ;  /* 0x0000000204007986 */ /* 0x000fe2000c10190a */
[----:B------:R-:W-:Y:S05]  /*0db0*/  EXIT ;  /* 0x000000000000794d */ /* 0x000fea0003800000 */
.L_x_8:
[----:B------:R-:W-:-:S00]  /*0dc0*/  BRA `(.L_x_8) ;  /* 0xfffffffc00fc7947 */ /* 0x000fc0000383ffff */
[----:B------:R-:W-:-:S00]  /*0dd0*/  NOP ;  /* 0x0000000000007918 */ /* 0x000fc00000000000 */
        /* <DEDUP_REMOVED lines=10> */
.L_x_9:


//--------------------- .nv.shared.reserved.0     --------------------------
	.section	.nv.shared.reserved.0,"aw",@nobits
	.weak		__nv_reservedSMEM_offset_0_alias
	.size		__nv_reservedSMEM_offset_0_alias, 0, 64
	.other		__nv_reservedSMEM_offset_0_alias,@"STO_CUDA_RESERVED_SHARED STV_DEFAULT"
__nv_reservedSMEM_offset_0_alias:
	.zero		0
	.zero		64


//--------------------- .nv.constant0._Z24matrix_conv_naive_kernelPKfS0_Pfiiii --------------------------
	.section	.nv.constant0._Z24matrix_conv_naive_kernelPKfS0_Pfiiii,"a",@progbits
	.sectionflags	@""
	.align	4
.nv.constant0._Z24matrix_conv_naive_kernelPKfS0_Pfiiii:
	.zero		936


//--------------------- SYMBOLS --------------------------

	.type		.nv.reservedSmem.offset0,@object
	.size		.nv.reservedSmem.offset0,0x4
